//
// Generated by NVIDIA NVVM Compiler
//
// Compiler Build ID: CL-36424714
// Cuda compilation tools, release 13.0, V13.0.88
// Based on NVVM 20.0.0
//

.version 9.0
.target sm_100
.address_size 64

	// .globl	_Z7reduce1PjS_i
.extern .func  (.param .b32 func_retval0) vprintf
(
	.param .b64 vprintf_param_0,
	.param .b64 vprintf_param_1
)
;
.global .align 1 .b8 $str[18] = {66, 108, 111, 99, 107, 32, 37, 100, 32, 32, 45, 62, 32, 37, 100, 32, 10};

.visible .entry _Z7reduce1PjS_i(
	.param .u64 .ptr .align 1 _Z7reduce1PjS_i_param_0,
	.param .u64 .ptr .align 1 _Z7reduce1PjS_i_param_1,
	.param .u32 _Z7reduce1PjS_i_param_2
)
{
	.local .align 8 .b8 	__local_depot0[8];
	.reg .b64 	%SP;
	.reg .b64 	%SPL;
	.reg .pred 	%p<8>;
	.reg .b32 	%r<20>;
	.reg .b64 	%rd<17>;

	mov.u64 	%SPL, __local_depot0;
	cvta.local.u64 	%SP, %SPL;
	ld.param.u64 	%rd4, [_Z7reduce1PjS_i_param_0];
	ld.param.u64 	%rd3, [_Z7reduce1PjS_i_param_1];
	ld.param.u32 	%r6, [_Z7reduce1PjS_i_param_2];
	cvta.to.global.u64 	%rd5, %rd4;
	mov.u32 	%r1, %ctaid.x;
	shl.b32 	%r7, %r1, 2;
	mov.u32 	%r8, %nctaid.x;
	add.s32 	%r9, %r8, -1;
	setp.eq.s32 	%p1, %r1, %r9;
	sub.s32 	%r10, %r6, %r7;
	selp.b32 	%r2, %r10, 4, %p1;
	mul.wide.u32 	%rd6, %r7, 4;
	add.s64 	%rd1, %rd5, %rd6;
	mov.u32 	%r3, %tid.x;
	setp.lt.s32 	%p2, %r2, 2;
	@%p2 bra 	$L__BB0_5;
	mul.wide.u32 	%rd7, %r3, 4;
	add.s64 	%rd2, %rd1, %rd7;
	mov.u32 	%r19, %r2;
$L__BB0_2:
	shr.u32 	%r5, %r19, 1;
	setp.ge.u32 	%p3, %r3, %r5;
	add.s32 	%r12, %r5, %r3;
	setp.ge.s32 	%p4, %r12, %r2;
	or.pred  	%p5, %p3, %p4;
	@%p5 bra 	$L__BB0_4;
	mul.wide.u32 	%rd8, %r5, 4;
	add.s64 	%rd9, %rd2, %rd8;
	ld.global.u32 	%r13, [%rd9];
	ld.global.u32 	%r14, [%rd2];
	add.s32 	%r15, %r14, %r13;
	st.global.u32 	[%rd2], %r15;
$L__BB0_4:
	bar.sync 	0;
	setp.gt.u32 	%p6, %r19, 3;
	mov.u32 	%r19, %r5;
	@%p6 bra 	$L__BB0_2;
$L__BB0_5:
	setp.ne.s32 	%p7, %r3, 0;
	@%p7 bra 	$L__BB0_7;
	ld.global.u32 	%r16, [%rd1];
	cvta.to.global.u64 	%rd10, %rd3;
	mul.wide.u32 	%rd11, %r1, 4;
	add.s64 	%rd12, %rd10, %rd11;
	st.global.u32 	[%rd12], %r16;
	add.u64 	%rd13, %SP, 0;
	add.u64 	%rd14, %SPL, 0;
	st.local.v2.u32 	[%rd14], {%r1, %r16};
	mov.u64 	%rd15, $str;
	cvta.global.u64 	%rd16, %rd15;
	{ // callseq 0, 0
	.param .b64 param0;
	st.param.b64 	[param0], %rd16;
	.param .b64 param1;
	st.param.b64 	[param1], %rd13;
	.param .b32 retval0;
	call.uni (retval0), 
	vprintf, 
	(
	param0, 
	param1
	);
	ld.param.b32 	%r17, [retval0];
	} // callseq 0
$L__BB0_7:
	ret;

}
	// .globl	_Z7reduce2Pji
.visible .entry _Z7reduce2Pji(
	.param .u64 .ptr .align 1 _Z7reduce2Pji_param_0,
	.param .u32 _Z7reduce2Pji_param_1
)
{
	.reg .pred 	%p<6>;
	.reg .b32 	%r<11>;
	.reg .b64 	%rd<7>;

	ld.param.u64 	%rd2, [_Z7reduce2Pji_param_0];
	ld.param.u32 	%r4, [_Z7reduce2Pji_param_1];
	mov.u32 	%r1, %tid.x;
	setp.lt.s32 	%p1, %r4, 2;
	@%p1 bra 	$L__BB1_5;
	cvta.to.global.u64 	%rd3, %rd2;
	mul.wide.u32 	%rd4, %r1, 4;
	add.s64 	%rd1, %rd3, %rd4;
	mov.u32 	%r10, %r4;
$L__BB1_2:
	shr.u32 	%r3, %r10, 1;
	setp.ge.u32 	%p2, %r1, %r3;
	add.s32 	%r6, %r3, %r1;
	setp.ge.s32 	%p3, %r6, %r4;
	or.pred  	%p4, %p2, %p3;
	@%p4 bra 	$L__BB1_4;
	mul.wide.u32 	%rd5, %r3, 4;
	add.s64 	%rd6, %rd1, %rd5;
	ld.global.u32 	%r7, [%rd6];
	ld.global.u32 	%r8, [%rd1];
	add.s32 	%r9, %r8, %r7;
	st.global.u32 	[%rd1], %r9;
$L__BB1_4:
	bar.sync 	0;
	setp.gt.u32 	%p5, %r10, 3;
	mov.u32 	%r10, %r3;
	@%p5 bra 	$L__BB1_2;
$L__BB1_5:
	ret;

}


// ===== COMPILED SASS (sm_100) =====

	.target	sm_100

	.elftype	@"ET_EXEC"


//--------------------- .note.nv.tkinfo           --------------------------
	.section	.note.nv.tkinfo,"",@"SHT_NOTE"
	.sectionflags	@"SHF_NOTE_NV_TKINFO"
	.tkinfo
        /*0018*/ 	.word	0x00000002
        /*0030*/ 	.string	""
        /*0030*/ 	.string	"ptxas"
        /*0030*/ 	.string	"Cuda compilation tools, release 13.0, V13.0.88"
        /*0030*/ 	.string	"Build cuda_13.0.r13.0/compiler.36424714_0"
        /*0030*/ 	.string	"-arch sm_100 -m 64 "



//--------------------- .note.nv.cuinfo           --------------------------
	.section	.note.nv.cuinfo,"",@"SHT_NOTE"
	.sectionflags	@"SHF_NOTE_NV_CUINFO"
        /*0018*/ 	.short	0x0002
        /*001a*/ 	.short	0x0064
        /*001c*/ 	.short	0x0082
	.zero		2


//--------------------- .nv.info                  --------------------------
	.section	.nv.info,"",@"SHT_CUDA_INFO"
	.align	4


	//----- nvinfo : EIATTR_REGCOUNT
	.align		4
        /*0000*/ 	.byte	0x04, 0x2f
        /*0002*/ 	.short	(.L_2 - .L_1)
	.align		4
.L_1:
        /*0004*/ 	.word	index@(_Z7reduce1PjS_i)
        /*0008*/ 	.word	0x00000018


	//----- nvinfo : EIATTR_FRAME_SIZE
	.align		4
.L_2:
        /*000c*/ 	.byte	0x04, 0x11
        /*000e*/ 	.short	(.L_4 - .L_3)
	.align		4
.L_3:
        /*0010*/ 	.word	index@(_Z7reduce1PjS_i)
        /*0014*/ 	.word	0x00000008


	//----- nvinfo : EIATTR_REGCOUNT
	.align		4
.L_4:
        /*0018*/ 	.byte	0x04, 0x2f
        /*001a*/ 	.short	(.L_6 - .L_5)
	.align		4
.L_5:
        /*001c*/ 	.word	index@(_Z7reduce2Pji)
        /*0020*/ 	.word	0x0000000c


	//----- nvinfo : EIATTR_FRAME_SIZE
	.align		4
.L_6:
        /*0024*/ 	.byte	0x04, 0x11
        /*0026*/ 	.short	(.L_8 - .L_7)
	.align		4
.L_7:
        /*0028*/ 	.word	index@(_Z7reduce2Pji)
        /*002c*/ 	.word	0x00000000


	//----- nvinfo : EIATTR_MIN_STACK_SIZE
	.align		4
.L_8:
        /*0030*/ 	.byte	0x04, 0x12
        /*0032*/ 	.short	(.L_10 - .L_9)
	.align		4
.L_9:
        /*0034*/ 	.word	index@(_Z7reduce2Pji)
        /*0038*/ 	.word	0x00000000


	//----- nvinfo : EIATTR_MIN_STACK_SIZE
	.align		4
.L_10:
        /*003c*/ 	.byte	0x04, 0x12
        /*003e*/ 	.short	(.L_12 - .L_11)
	.align		4
.L_11:
        /*0040*/ 	.word	index@(_Z7reduce1PjS_i)
        /*0044*/ 	.word	0x00000008
.L_12:


//--------------------- .nv.compat                --------------------------
	.section	.nv.compat,"",@"SHT_CUDA_COMPAT_INFO"
	.align	4
        /*0000*/ 	.byte	0x02, 0x09, 0x00, 0x00, 0x02, 0x02, 0x01, 0x00, 0x02, 0x05, 0x05, 0x00, 0x03, 0x07, 0x01, 0x01
        /*0010*/ 	.byte	0x02, 0x03, 0x00, 0x00, 0x02, 0x06, 0x01, 0x00, 0x04, 0x0b, 0x08, 0x00, 0x09, 0x00, 0x00, 0x00
        /*0020*/ 	.byte	0x00, 0x00, 0x00, 0x00


//--------------------- .nv.info._Z7reduce2Pji    --------------------------
	.section	.nv.info._Z7reduce2Pji,"",@"SHT_CUDA_INFO"
	.sectionflags	@""
	.align	4


	//----- nvinfo : EIATTR_CUDA_API_VERSION
	.align		4
        /*0000*/ 	.byte	0x04, 0x37
        /*0002*/ 	.short	(.L_14 - .L_13)
.L_13:
        /*0004*/ 	.word	0x00000082


	//----- nvinfo : EIATTR_KPARAM_INFO
	.align		4
.L_14:
        /*0008*/ 	.byte	0x04, 0x17
        /*000a*/ 	.short	(.L_16 - .L_15)
.L_15:
        /*000c*/ 	.word	0x00000000
        /*0010*/ 	.short	0x0001
        /*0012*/ 	.short	0x0008
        /*0014*/ 	.byte	0x00, 0xf0, 0x11, 0x00


	//----- nvinfo : EIATTR_KPARAM_INFO
	.align		4
.L_16:
        /*0018*/ 	.byte	0x04, 0x17
        /*001a*/ 	.short	(.L_18 - .L_17)
.L_17:
        /*001c*/ 	.word	0x00000000
        /*0020*/ 	.short	0x0000
        /*0022*/ 	.short	0x0000
        /*0024*/ 	.byte	0x00, 0xf5, 0x21, 0x00


	//----- nvinfo : EIATTR_SPARSE_MMA_MASK
	.align		4
.L_18:
        /*0028*/ 	.byte	0x03, 0x50
        /*002a*/ 	.short	0x0000


	//----- nvinfo : EIATTR_MAXREG_COUNT
	.align		4
        /*002c*/ 	.byte	0x03, 0x1b
        /*002e*/ 	.short	0x00ff


	//----- nvinfo : EIATTR_NUM_BARRIERS
	.align		4
        /*0030*/ 	.byte	0x02, 0x4c
        /*0032*/ 	.byte	0x01
	.zero		1


	//----- nvinfo : EIATTR_MERCURY_ISA_VERSION
	.align		4
        /*0034*/ 	.byte	0x03, 0x5f
        /*0036*/ 	.short	0x0101


	//----- nvinfo : EIATTR_VRC_CTA_INIT_COUNT
	.align		4
        /*0038*/ 	.byte	0x02, 0x4a
	.zero		1
	.zero		1


	//----- nvinfo : EIATTR_EXIT_INSTR_OFFSETS
	.align		4
        /*003c*/ 	.byte	0x04, 0x1c
        /*003e*/ 	.short	(.L_20 - .L_19)


	//   ....[0]....
.L_19:
        /*0040*/ 	.word	0x00000030


	//   ....[1]....
        /*0044*/ 	.word	0x000001b0


	//----- nvinfo : EIATTR_CRS_STACK_SIZE
	.align		4
.L_20:
        /*0048*/ 	.byte	0x04, 0x1e
        /*004a*/ 	.short	(.L_22 - .L_21)
.L_21:
        /*004c*/ 	.word	0x00000000


	//----- nvinfo : EIATTR_CBANK_PARAM_SIZE
	.align		4
.L_22:
        /*0050*/ 	.byte	0x03, 0x19
        /*0052*/ 	.short	0x000c


	//----- nvinfo : EIATTR_PARAM_CBANK
	.align		4
        /*0054*/ 	.byte	0x04, 0x0a
        /*0056*/ 	.short	(.L_24 - .L_23)
	.align		4
.L_23:
        /*0058*/ 	.word	index@(.nv.constant0._Z7reduce2Pji)
        /*005c*/ 	.short	0x0380
        /*005e*/ 	.short	0x000c


	//----- nvinfo : EIATTR_SW_WAR
	.align		4
.L_24:
        /*0060*/ 	.byte	0x04, 0x36
        /*0062*/ 	.short	(.L_26 - .L_25)
.L_25:
        /*0064*/ 	.word	0x00000008
.L_26:


//--------------------- .nv.info._Z7reduce1PjS_i  --------------------------
	.section	.nv.info._Z7reduce1PjS_i,"",@"SHT_CUDA_INFO"
	.sectionflags	@""
	.align	4


	//----- nvinfo : EIATTR_CUDA_API_VERSION
	.align		4
        /*0000*/ 	.byte	0x04, 0x37
        /*0002*/ 	.short	(.L_28 - .L_27)
.L_27:
        /*0004*/ 	.word	0x00000082


	//----- nvinfo : EIATTR_KPARAM_INFO
	.align		4
.L_28:
        /*0008*/ 	.byte	0x04, 0x17
        /*000a*/ 	.short	(.L_30 - .L_29)
.L_29:
        /*000c*/ 	.word	0x00000000
        /*0010*/ 	.short	0x0002
        /*0012*/ 	.short	0x0010
        /*0014*/ 	.byte	0x00, 0xf0, 0x11, 0x00


	//----- nvinfo : EIATTR_KPARAM_INFO
	.align		4
.L_30:
        /*0018*/ 	.byte	0x04, 0x17
        /*001a*/ 	.short	(.L_32 - .L_31)
.L_31:
        /*001c*/ 	.word	0x00000000
        /*0020*/ 	.short	0x0001
        /*0022*/ 	.short	0x0008
        /*0024*/ 	.byte	0x00, 0xf5, 0x21, 0x00


	//----- nvinfo : EIATTR_KPARAM_INFO
	.align		4
.L_32:
        /*0028*/ 	.byte	0x04, 0x17
        /*002a*/ 	.short	(.L_34 - .L_33)
.L_33:
        /*002c*/ 	.word	0x00000000
        /*0030*/ 	.short	0x0000
        /*0032*/ 	.short	0x0000
        /*0034*/ 	.byte	0x00, 0xf5, 0x21, 0x00


	//----- nvinfo : EIATTR_SPARSE_MMA_MASK
	.align		4
.L_34:
        /*0038*/ 	.byte	0x03, 0x50
        /*003a*/ 	.short	0x0000


	//----- nvinfo : EIATTR_MAXREG_COUNT
	.align		4
        /*003c*/ 	.byte	0x03, 0x1b
        /*003e*/ 	.short	0x00ff


	//----- nvinfo : EIATTR_NUM_BARRIERS
	.align		4
        /*0040*/ 	.byte	0x02, 0x4c
        /*0042*/ 	.byte	0x01
	.zero		1


	//----- nvinfo : EIATTR_EXTERNS
	.align		4
        /*0044*/ 	.byte	0x04, 0x0f
        /*0046*/ 	.short	(.L_36 - .L_35)


	//   ....[0]....
	.align		4
.L_35:
        /*0048*/ 	.word	index@(vprintf)


	//----- nvinfo : EIATTR_MERCURY_ISA_VERSION
	.align		4
.L_36:
        /*004c*/ 	.byte	0x03, 0x5f
        /*004e*/ 	.short	0x0101


	//----- nvinfo : EIATTR_VRC_CTA_INIT_COUNT
	.align		4
        /*0050*/ 	.byte	0x02, 0x4a
	.zero		1
	.zero		1


	//----- nvinfo : EIATTR_SYSCALL_OFFSETS
	.align		4
        /*0054*/ 	.byte	0x04, 0x46
        /*0056*/ 	.short	(.L_38 - .L_37)


	//   ....[0]....
.L_37:
        /*0058*/ 	.word	0x00000330


	//----- nvinfo : EIATTR_EXIT_INSTR_OFFSETS
	.align		4
.L_38:
        /*005c*/ 	.byte	0x04, 0x1c
        /*005e*/ 	.short	(.L_40 - .L_39)


	//   ....[0]....
.L_39:
        /*0060*/ 	.word	0x00000270


	//   ....[1]....
        /*0064*/ 	.word	0x00000340


	//----- nvinfo : EIATTR_CRS_STACK_SIZE
	.align		4
.L_40:
        /*0068*/ 	.byte	0x04, 0x1e
        /*006a*/ 	.short	(.L_42 - .L_41)
.L_41:
        /*006c*/ 	.word	0x00000000


	//----- nvinfo : EIATTR_CBANK_PARAM_SIZE
	.align		4
.L_42:
        /*0070*/ 	.byte	0x03, 0x19
        /*0072*/ 	.short	0x0014


	//----- nvinfo : EIATTR_PARAM_CBANK
	.align		4
        /*0074*/ 	.byte	0x04, 0x0a
        /*0076*/ 	.short	(.L_44 - .L_43)
	.align		4
.L_43:
        /*0078*/ 	.word	index@(.nv.constant0._Z7reduce1PjS_i)
        /*007c*/ 	.short	0x0380
        /*007e*/ 	.short	0x0014


	//----- nvinfo : EIATTR_SW_WAR
	.align		4
.L_44:
        /*0080*/ 	.byte	0x04, 0x36
        /*0082*/ 	.short	(.L_46 - .L_45)
.L_45:
        /*0084*/ 	.word	0x00000008
.L_46:


//--------------------- .nv.callgraph             --------------------------
	.section	.nv.callgraph,"",@"SHT_CUDA_CALLGRAPH"
	.align	4
	.sectionentsize	8
	.align		4
        /*0000*/ 	.word	0x00000000
	.align		4
        /*0004*/ 	.word	0xffffffff
	.align		4
        /*0008*/ 	.word	index@(_Z7reduce1PjS_i)
	.align		4
        /*000c*/ 	.word	index@(vprintf)
	.align		4
        /*0010*/ 	.word	0x00000000
	.align		4
        /*0014*/ 	.word	0xfffffffe
	.align		4
        /*0018*/ 	.word	0x00000000
	.align		4
        /*001c*/ 	.word	0xfffffffd
	.align		4
        /*0020*/ 	.word	0x00000000
	.align		4
        /*0024*/ 	.word	0xfffffffc


//--------------------- .nv.constant4             --------------------------
	.section	.nv.constant4,"a",@progbits
	.align	8
	.align		8
.nv.constant4:
        /*0000*/ 	.dword	$str
	.align		8
        /*0008*/ 	.dword	vprintf


//--------------------- .text._Z7reduce2Pji       --------------------------
	.section	.text._Z7reduce2Pji,"ax",@progbits
	.align	128
        .global         _Z7reduce2Pji
        .type           _Z7reduce2Pji,@function
        .size           _Z7reduce2Pji,(.L_x_10 - _Z7reduce2Pji)
        .other          _Z7reduce2Pji,@"STO_CUDA_ENTRY STV_DEFAULT"
_Z7reduce2Pji:
.text._Z7reduce2Pji:
[----:B------:R-:W-:Y:S08]  /*0000*/  LDC R1, c[0x0][0x37c] ;  /* 0x0000df00ff017b82 */ /* 0x000ff00000000800 */
[----:B------:R-:W0:Y:S02]  /*0010*/  LDC R0, c[0x0][0x388] ;  /* 0x0000e200ff007b82 */ /* 0x000e240000000800 */
[----:B0-----:R-:W-:-:S13]  /*0020*/  ISETP.GE.AND P0, PT, R0, 0x2, PT ;  /* 0x000000020000780c */ /* 0x001fda0003f06270 */
[----:B------:R-:W-:Y:S05]  /*0030*/  @!P0 EXIT ;  /* 0x000000000000894d */ /* 0x000fea0003800000 */
[----:B------:R-:W0:Y:S01]  /*0040*/  S2R R9, SR_TID.X ;  /* 0x0000000000097919 */ /* 0x000e220000002100 */
[----:B------:R-:W0:Y:S01]  /*0050*/  LDC.64 R2, c[0x0][0x380] ;  /* 0x0000e000ff027b82 */ /* 0x000e220000000a00 */
[----:B------:R-:W1:Y:S01]  /*0060*/  LDCU UR6, c[0x0][0x388] ;  /* 0x00007100ff0677ac */ /* 0x000e620008000800 */
[----:B------:R-:W2:Y:S01]  /*0070*/  LDCU.64 UR4, c[0x0][0x358] ;  /* 0x00006b00ff0477ac */ /* 0x000ea20008000a00 */
[----:B------:R-:W3:Y:S01]  /*0080*/  LDCU UR7, c[0x0][0x388] ;  /* 0x00007100ff0777ac */ /* 0x000ee20008000800 */
[----:B-1----:R-:W-:Y:S02]  /*0090*/  IMAD.U32 R0, RZ, RZ, UR6 ;  /* 0x00000006ff007e24 */ /* 0x002fe4000f8e00ff */
[----:B0-23--:R-:W-:-:S07]  /*00a0*/  IMAD.WIDE.U32 R2, R9, 0x4, R2 ;  /* 0x0000000409027825 */ /* 0x00dfce00078e0002 */
.L_x_2:
[----:B------:R-:W-:Y:S01]  /*00b0*/  SHF.R.U32.HI R6, RZ, 0x1, R0 ;  /* 0x00000001ff067819 */ /* 0x000fe20000011600 */
[----:B------:R-:W-:Y:S04]  /*00c0*/  BSSY.RECONVERGENT B0, `(.L_x_0) ;  /* 0x000000a000007945 */ /* 0x000fe80003800200 */
[----:B------:R-:W-:-:S05]  /*00d0*/  IMAD.IADD R4, R6, 0x1, R9 ;  /* 0x0000000106047824 */ /* 0x000fca00078e0209 */
[----:B------:R-:W-:-:S04]  /*00e0*/  ISETP.GE.AND P0, PT, R4, UR7, PT ;  /* 0x0000000704007c0c */ /* 0x000fc8000bf06270 */
[----:B------:R-:W-:-:S13]  /*00f0*/  ISETP.GE.U32.OR P0, PT, R9, R6, P0 ;  /* 0x000000060900720c */ /* 0x000fda0000706470 */
[----:B0-----:R-:W-:Y:S05]  /*0100*/  @P0 BRA `(.L_x_1) ;  /* 0x0000000000140947 */ /* 0x001fea0003800000 */
[----:B------:R-:W-:Y:S01]  /*0110*/  IMAD.WIDE.U32 R4, R6, 0x4, R2 ;  /* 0x0000000406047825 */ /* 0x000fe200078e0002 */
[----:B------:R-:W2:Y:S05]  /*0120*/  LDG.E R7, desc[UR4][R2.64] ;  /* 0x0000000402077981 */ /* 0x000eaa000c1e1900 */
[----:B------:R-:W2:Y:S02]  /*0130*/  LDG.E R4, desc[UR4][R4.64] ;  /* 0x0000000404047981 */ /* 0x000ea4000c1e1900 */
[----:B--2---:R-:W-:-:S05]  /*0140*/  IADD3 R7, PT, PT, R4, R7, RZ ;  /* 0x0000000704077210 */ /* 0x004fca0007ffe0ff */
[----:B------:R0:W-:Y:S02]  /*0150*/  STG.E desc[UR4][R2.64], R7 ;  /* 0x0000000702007986 */ /* 0x0001e4000c101904 */
.L_x_1:
[----:B------:R-:W-:Y:S05]  /*0160*/  BSYNC.RECONVERGENT B0 ;  /* 0x0000000000007941 */ /* 0x000fea0003800200 */
.L_x_0:
[----:B------:R-:W-:Y:S01]  /*0170*/  BAR.SYNC.DEFER_BLOCKING 0x0 ;  /* 0x0000000000007b1d */ /* 0x000fe20000010000 */
[----:B------:R-:W-:Y:S01]  /*0180*/  ISETP.GT.U32.AND P0, PT, R0, 0x3, PT ;  /* 0x000000030000780c */ /* 0x000fe20003f04070 */
[----:B------:R-:W-:-:S12]  /*0190*/  IMAD.MOV.U32 R0, RZ, RZ, R6 ;  /* 0x000000ffff007224 */ /* 0x000fd800078e0006 */
[----:B------:R-:W-:Y:S05]  /*01a0*/  @P0 BRA `(.L_x_2) ;  /* 0xfffffffc00c00947 */ /* 0x000fea000383ffff */
[----:B------:R-:W-:Y:S05]  /*01b0*/  EXIT ;  /* 0x000000000000794d */ /* 0x000fea0003800000 */
.L_x_3:
[----:B------:R-:W-:-:S00]  /*01c0*/  BRA `(.L_x_3) ;  /* 0xfffffffc00fc7947 */ /* 0x000fc0000383ffff */
[----:B------:R-:W-:-:S00]  /*01d0*/  NOP ;  /* 0x0000000000007918 */ /* 0x000fc00000000000 */
        /* <DEDUP_REMOVED lines=10> */
.L_x_10:


//--------------------- .text._Z7reduce1PjS_i     --------------------------
	.section	.text._Z7reduce1PjS_i,"ax",@progbits
	.align	128
        .global         _Z7reduce1PjS_i
        .type           _Z7reduce1PjS_i,@function
        .size           _Z7reduce1PjS_i,(.L_x_11 - _Z7reduce1PjS_i)
        .other          _Z7reduce1PjS_i,@"STO_CUDA_ENTRY STV_DEFAULT"
_Z7reduce1PjS_i:
.text._Z7reduce1PjS_i:
[----:B------:R-:W0:Y:S01]  /*0000*/  LDC R1, c[0x0][0x37c] ;  /* 0x0000df00ff017b82 */ /* 0x000e220000000800 */
[----:B------:R-:W1:Y:S01]  /*0010*/  S2R R2, SR_CTAID.X ;  /* 0x0000000000027919 */ /* 0x000e620000002500 */
[----:B------:R-:W2:Y:S06]  /*0020*/  LDCU UR7, c[0x0][0x2fc] ;  /* 0x00005f80ff0777ac */ /* 0x000eac0008000800 */
[----:B------:R-:W3:Y:S01]  /*0030*/  LDC R0, c[0x0][0x390] ;  /* 0x0000e400ff007b82 */ /* 0x000ee20000000800 */
[----:B0-----:R-:W-:Y:S01]  /*0040*/  VIADD R1, R1, 0xfffffff8 ;  /* 0xfffffff801017836 */ /* 0x001fe20000000000 */
[----:B------:R-:W0:Y:S01]  /*0050*/  S2R R15, SR_TID.X ;  /* 0x00000000000f7919 */ /* 0x000e220000002100 */
[----:B------:R-:W4:Y:S01]  /*0060*/  LDCU UR4, c[0x0][0x370] ;  /* 0x00006e00ff0477ac */ /* 0x000f220008000800 */
[----:B------:R-:W5:Y:S04]  /*0070*/  LDCU UR6, c[0x0][0x2f8] ;  /* 0x00005f00ff0677ac */ /* 0x000f680008000800 */
[----:B------:R-:W0:Y:S01]  /*0080*/  LDC.64 R8, c[0x0][0x380] ;  /* 0x0000e000ff087b82 */ /* 0x000e220000000a00 */
[----:B----4-:R-:W-:Y:S01]  /*0090*/  UIADD3 UR4, UPT, UPT, UR4, -0x1, URZ ;  /* 0xffffffff04047890 */ /* 0x010fe2000fffe0ff */
[----:B-----5:R-:W-:-:S04]  /*00a0*/  IADD3 R6, P1, PT, R1, UR6, RZ ;  /* 0x0000000601067c10 */ /* 0x020fc8000ff3e0ff */
[----:B--2---:R-:W-:Y:S01]  /*00b0*/  IADD3.X R7, PT, PT, RZ, UR7, RZ, P1, !PT ;  /* 0x00000007ff077c10 */ /* 0x004fe20008ffe4ff */
[C---:B-1----:R-:W-:Y:S01]  /*00c0*/  IMAD.SHL.U32 R3, R2.reuse, 0x4, RZ ;  /* 0x0000000402037824 */ /* 0x042fe200078e00ff */
[----:B------:R-:W-:-:S04]  /*00d0*/  ISETP.NE.AND P0, PT, R2, UR4, PT ;  /* 0x0000000402007c0c */ /* 0x000fc8000bf05270 */
[----:B------:R-:W1:Y:S01]  /*00e0*/  LDCU.64 UR4, c[0x0][0x358] ;  /* 0x00006b00ff0477ac */ /* 0x000e620008000a00 */
[----:B---3--:R-:W-:Y:S02]  /*00f0*/  IMAD.IADD R0, R0, 0x1, -R3 ;  /* 0x0000000100007824 */ /* 0x008fe400078e0a03 */
[----:B0-----:R-:W-:-:S03]  /*0100*/  IMAD.WIDE.U32 R8, R3, 0x4, R8 ;  /* 0x0000000403087825 */ /* 0x001fc600078e0008 */
[----:B------:R-:W-:-:S04]  /*0110*/  SEL R0, R0, 0x4, !P0 ;  /* 0x0000000400007807 */ /* 0x000fc80004000000 */
[----:B------:R-:W-:-:S13]  /*0120*/  ISETP.GE.AND P0, PT, R0, 0x2, PT ;  /* 0x000000020000780c */ /* 0x000fda0003f06270 */
[----:B-1----:R-:W-:Y:S05]  /*0130*/  @!P0 BRA `(.L_x_4) ;  /* 0x0000000000488947 */ /* 0x002fea0003800000 */
[----:B------:R-:W-:Y:S02]  /*0140*/  IMAD.MOV.U32 R3, RZ, RZ, R0 ;  /* 0x000000ffff037224 */ /* 0x000fe400078e0000 */
[----:B------:R-:W-:-:S07]  /*0150*/  IMAD.WIDE.U32 R4, R15, 0x4, R8 ;  /* 0x000000040f047825 */ /* 0x000fce00078e0008 */
.L_x_7:
[----:B------:R-:W-:Y:S01]  /*0160*/  SHF.R.U32.HI R12, RZ, 0x1, R3 ;  /* 0x00000001ff0c7819 */ /* 0x000fe20000011603 */
[----:B------:R-:W-:Y:S04]  /*0170*/  BSSY.RECONVERGENT B0, `(.L_x_5) ;  /* 0x000000a000007945 */ /* 0x000fe80003800200 */
[----:B------:R-:W-:-:S05]  /*0180*/  IMAD.IADD R11, R12, 0x1, R15 ;  /* 0x000000010c0b7824 */ /* 0x000fca00078e020f */
[----:B------:R-:W-:-:S04]  /*0190*/  ISETP.GE.AND P0, PT, R11, R0, PT ;  /* 0x000000000b00720c */ /* 0x000fc80003f06270 */
[----:B------:R-:W-:-:S13]  /*01a0*/  ISETP.GE.U32.OR P0, PT, R15, R12, P0 ;  /* 0x0000000c0f00720c */ /* 0x000fda0000706470 */
[----:B0-----:R-:W-:Y:S05]  /*01b0*/  @P0 BRA `(.L_x_6) ;  /* 0x0000000000140947 */ /* 0x001fea0003800000 */
[----:B------:R-:W-:Y:S01]  /*01c0*/  IMAD.WIDE.U32 R10, R12, 0x4, R4 ;  /* 0x000000040c0a7825 */ /* 0x000fe200078e0004 */
[----:B------:R-:W2:Y:S05]  /*01d0*/  LDG.E R13, desc[UR4][R4.64] ;  /* 0x00000004040d7981 */ /* 0x000eaa000c1e1900 */
[----:B------:R-:W2:Y:S02]  /*01e0*/  LDG.E R10, desc[UR4][R10.64] ;  /* 0x000000040a0a7981 */ /* 0x000ea4000c1e1900 */
[----:B--2---:R-:W-:-:S05]  /*01f0*/  IADD3 R13, PT, PT, R10, R13, RZ ;  /* 0x0000000d0a0d7210 */ /* 0x004fca0007ffe0ff */
[----:B------:R0:W-:Y:S02]  /*0200*/  STG.E desc[UR4][R4.64], R13 ;  /* 0x0000000d04007986 */ /* 0x0001e4000c101904 */
.L_x_6:
[----:B------:R-:W-:Y:S05]  /*0210*/  BSYNC.RECONVERGENT B0 ;  /* 0x0000000000007941 */ /* 0x000fea0003800200 */
.L_x_5:
[----:B------:R-:W-:Y:S01]  /*0220*/  BAR.SYNC.DEFER_BLOCKING 0x0 ;  /* 0x0000000000007b1d */ /* 0x000fe20000010000 */
[----:B------:R-:W-:Y:S01]  /*0230*/  ISETP.GT.U32.AND P0, PT, R3, 0x3, PT ;  /* 0x000000030300780c */ /* 0x000fe20003f04070 */
[----:B------:R-:W-:-:S12]  /*0240*/  IMAD.MOV.U32 R3, RZ, RZ, R12 ;  /* 0x000000ffff037224 */ /* 0x000fd800078e000c */
[----:B------:R-:W-:Y:S05]  /*0250*/  @P0 BRA `(.L_x_7) ;  /* 0xfffffffc00c00947 */ /* 0x000fea000383ffff */
.L_x_4:
[----:B------:R-:W-:-:S13]  /*0260*/  ISETP.NE.AND P0, PT, R15, RZ, PT ;  /* 0x000000ff0f00720c */ /* 0x000fda0003f05270 */
[----:B------:R-:W-:Y:S05]  /*0270*/  @P0 EXIT ;  /* 0x000000000000094d */ /* 0x000fea0003800000 */
[----:B------:R-:W2:Y:S01]  /*0280*/  LDG.E R3, desc[UR4][R8.64] ;  /* 0x0000000408037981 */ /* 0x000ea2000c1e1900 */
[----:B------:R-:W1:Y:S01]  /*0290*/  LDC.64 R10, c[0x0][0x388] ;  /* 0x0000e200ff0a7b82 */ /* 0x000e620000000a00 */
[----:B------:R-:W-:Y:S01]  /*02a0*/  MOV R0, 0x8 ;  /* 0x0000000800007802 */ /* 0x000fe20000000f00 */
[----:B------:R-:W3:Y:S06]  /*02b0*/  LDCU.64 UR6, c[0x4][URZ] ;  /* 0x01000000ff0677ac */ /* 0x000eec0008000a00 */
[----:B0-----:R0:W4:Y:S01]  /*02c0*/  LDC.64 R12, c[0x4][R0] ;  /* 0x01000000000c7b82 */ /* 0x0011220000000a00 */
[----:B---3--:R-:W-:Y:S01]  /*02d0*/  IMAD.U32 R4, RZ, RZ, UR6 ;  /* 0x00000006ff047e24 */ /* 0x008fe2000f8e00ff */
[----:B------:R-:W-:Y:S01]  /*02e0*/  MOV R5, UR7 ;  /* 0x0000000700057c02 */ /* 0x000fe20008000f00 */
[----:B-1----:R-:W-:Y:S01]  /*02f0*/  IMAD.WIDE.U32 R10, R2, 0x4, R10 ;  /* 0x00000004020a7825 */ /* 0x002fe200078e000a */
[----:B--2---:R0:W-:Y:S04]  /*0300*/  STL.64 [R1], R2 ;  /* 0x0000000201007387 */ /* 0x0041e80000100a00 */
[----:B----4-:R0:W-:Y:S02]  /*0310*/  STG.E desc[UR4][R10.64], R3 ;  /* 0x000000030a007986 */ /* 0x0101e4000c101904 */
[----:B------:R-:W-:-:S07]  /*0320*/  LEPC R20, `(.L_x_8) ;  /* 0x000000001014794e */ /* 0x000fce0000000000 */
[----:B0-----:R-:W-:Y:S05]  /*0330*/  CALL.ABS.NOINC R12 ;  /* 0x000000000c007343 */ /* 0x001fea0003c00000 */
.L_x_8:
[----:B------:R-:W-:Y:S05]  /*0340*/  EXIT ;  /* 0x000000000000794d */ /* 0x000fea0003800000 */
.L_x_9:
        /* <DEDUP_REMOVED lines=11> */
.L_x_11:


//--------------------- .nv.global.init           --------------------------
	.section	.nv.global.init,"aw",@progbits
.nv.global.init:
	.type		$str,@object
	.size		$str,(.L_0 - $str)
$str:
        /*0000*/ 	.byte	0x42, 0x6c, 0x6f, 0x63, 0x6b, 0x20, 0x25, 0x64, 0x20, 0x20, 0x2d, 0x3e, 0x20, 0x25, 0x64, 0x20
        /*0010*/ 	.byte	0x0a, 0x00
.L_0:


//--------------------- .nv.shared.reserved.0     --------------------------
	.section	.nv.shared.reserved.0,"aw",@nobits
	.weak		__nv_reservedSMEM_offset_0_alias
	.size		__nv_reservedSMEM_offset_0_alias, 0, 64
	.other		__nv_reservedSMEM_offset_0_alias,@"STO_CUDA_RESERVED_SHARED STV_DEFAULT"
__nv_reservedSMEM_offset_0_alias:
	.zero		0
	.zero		64


//--------------------- .nv.constant0._Z7reduce2Pji --------------------------
	.section	.nv.constant0._Z7reduce2Pji,"a",@progbits
	.sectionflags	@""
	.align	4
.nv.constant0._Z7reduce2Pji:
	.zero		908


//--------------------- .nv.constant0._Z7reduce1PjS_i --------------------------
	.section	.nv.constant0._Z7reduce1PjS_i,"a",@progbits
	.sectionflags	@""
	.align	4
.nv.constant0._Z7reduce1PjS_i:
	.zero		916


//--------------------- SYMBOLS --------------------------

	.type		.nv.reservedSmem.offset0,@object
	.size		.nv.reservedSmem.offset0,0x4
	.type		vprintf,@function
